//
// Generated by NVIDIA NVVM Compiler
//
// Compiler Build ID: CL-36424714
// Cuda compilation tools, release 13.0, V13.0.88
// Based on NVVM 20.0.0
//

.version 9.0
.target sm_100
.address_size 64

	// .globl	_Z9race_testPjPi

.visible .entry _Z9race_testPjPi(
	.param .u64 .ptr .align 1 _Z9race_testPjPi_param_0,
	.param .u64 .ptr .align 1 _Z9race_testPjPi_param_1
)
{
	.reg .b32 	%r<3>;
	.reg .b64 	%rd<7>;

	ld.param.u64 	%rd1, [_Z9race_testPjPi_param_0];
	ld.param.u64 	%rd2, [_Z9race_testPjPi_param_1];
	cvta.to.global.u64 	%rd3, %rd2;
	cvta.to.global.u64 	%rd4, %rd1;
	mov.u32 	%r1, %tid.x;
	atom.global.or.b32 	%r2, [%rd4], 0;
	mul.wide.s32 	%rd5, %r2, 4;
	add.s64 	%rd6, %rd3, %rd5;
	st.global.u32 	[%rd6], %r1;
	ret;

}


// ===== COMPILED SASS (sm_100) =====

	.target	sm_100

	.elftype	@"ET_EXEC"


//--------------------- .note.nv.tkinfo           --------------------------
	.section	.note.nv.tkinfo,"",@"SHT_NOTE"
	.sectionflags	@"SHF_NOTE_NV_TKINFO"
	.tkinfo
        /*0018*/ 	.word	0x00000002
        /*0030*/ 	.string	""
        /*0030*/ 	.string	"ptxas"
        /*0030*/ 	.string	"Cuda compilation tools, release 13.0, V13.0.88"
        /*0030*/ 	.string	"Build cuda_13.0.r13.0/compiler.36424714_0"
        /*0030*/ 	.string	"-arch sm_100 -m 64 "



//--------------------- .note.nv.cuinfo           --------------------------
	.section	.note.nv.cuinfo,"",@"SHT_NOTE"
	.sectionflags	@"SHF_NOTE_NV_CUINFO"
        /*0018*/ 	.short	0x0002
        /*001a*/ 	.short	0x0064
        /*001c*/ 	.short	0x0082
	.zero		2


//--------------------- .nv.info                  --------------------------
	.section	.nv.info,"",@"SHT_CUDA_INFO"
	.align	4


	//----- nvinfo : EIATTR_REGCOUNT
	.align		4
        /*0000*/ 	.byte	0x04, 0x2f
        /*0002*/ 	.short	(.L_1 - .L_0)
	.align		4
.L_0:
        /*0004*/ 	.word	index@(_Z9race_testPjPi)
        /*0008*/ 	.word	0x0000000a


	//----- nvinfo : EIATTR_FRAME_SIZE
	.align		4
.L_1:
        /*000c*/ 	.byte	0x04, 0x11
        /*000e*/ 	.short	(.L_3 - .L_2)
	.align		4
.L_2:
        /*0010*/ 	.word	index@(_Z9race_testPjPi)
        /*0014*/ 	.word	0x00000000


	//----- nvinfo : EIATTR_MIN_STACK_SIZE
	.align		4
.L_3:
        /*0018*/ 	.byte	0x04, 0x12
        /*001a*/ 	.short	(.L_5 - .L_4)
	.align		4
.L_4:
        /*001c*/ 	.word	index@(_Z9race_testPjPi)
        /*0020*/ 	.word	0x00000000
.L_5:


//--------------------- .nv.compat                --------------------------
	.section	.nv.compat,"",@"SHT_CUDA_COMPAT_INFO"
	.align	4
        /*0000*/ 	.byte	0x02, 0x09, 0x00, 0x00, 0x02, 0x02, 0x01, 0x00, 0x02, 0x05, 0x05, 0x00, 0x03, 0x07, 0x01, 0x01
        /*0010*/ 	.byte	0x02, 0x03, 0x00, 0x00, 0x02, 0x06, 0x01, 0x00, 0x04, 0x0b, 0x08, 0x00, 0x09, 0x00, 0x00, 0x00
        /*0020*/ 	.byte	0x00, 0x00, 0x00, 0x00


//--------------------- .nv.info._Z9race_testPjPi --------------------------
	.section	.nv.info._Z9race_testPjPi,"",@"SHT_CUDA_INFO"
	.sectionflags	@""
	.align	4


	//----- nvinfo : EIATTR_CUDA_API_VERSION
	.align		4
        /*0000*/ 	.byte	0x04, 0x37
        /*0002*/ 	.short	(.L_7 - .L_6)
.L_6:
        /*0004*/ 	.word	0x00000082


	//----- nvinfo : EIATTR_KPARAM_INFO
	.align		4
.L_7:
        /*0008*/ 	.byte	0x04, 0x17
        /*000a*/ 	.short	(.L_9 - .L_8)
.L_8:
        /*000c*/ 	.word	0x00000000
        /*0010*/ 	.short	0x0001
        /*0012*/ 	.short	0x0008
        /*0014*/ 	.byte	0x00, 0xf5, 0x21, 0x00


	//----- nvinfo : EIATTR_KPARAM_INFO
	.align		4
.L_9:
        /*0018*/ 	.byte	0x04, 0x17
        /*001a*/ 	.short	(.L_11 - .L_10)
.L_10:
        /*001c*/ 	.word	0x00000000
        /*0020*/ 	.short	0x0000
        /*0022*/ 	.short	0x0000
        /*0024*/ 	.byte	0x00, 0xf5, 0x21, 0x00


	//----- nvinfo : EIATTR_SPARSE_MMA_MASK
	.align		4
.L_11:
        /*0028*/ 	.byte	0x03, 0x50
        /*002a*/ 	.short	0x0000


	//----- nvinfo : EIATTR_MAXREG_COUNT
	.align		4
        /*002c*/ 	.byte	0x03, 0x1b
        /*002e*/ 	.short	0x00ff


	//----- nvinfo : EIATTR_MERCURY_ISA_VERSION
	.align		4
        /*0030*/ 	.byte	0x03, 0x5f
        /*0032*/ 	.short	0x0101


	//----- nvinfo : EIATTR_VRC_CTA_INIT_COUNT
	.align		4
        /*0034*/ 	.byte	0x02, 0x4a
	.zero		1
	.zero		1


	//----- nvinfo : EIATTR_EXIT_INSTR_OFFSETS
	.align		4
        /*0038*/ 	.byte	0x04, 0x1c
        /*003a*/ 	.short	(.L_13 - .L_12)


	//   ....[0]....
.L_12:
        /*003c*/ 	.word	0x00000080


	//----- nvinfo : EIATTR_CBANK_PARAM_SIZE
	.align		4
.L_13:
        /*0040*/ 	.byte	0x03, 0x19
        /*0042*/ 	.short	0x0010


	//----- nvinfo : EIATTR_PARAM_CBANK
	.align		4
        /*0044*/ 	.byte	0x04, 0x0a
        /*0046*/ 	.short	(.L_15 - .L_14)
	.align		4
.L_14:
        /*0048*/ 	.word	index@(.nv.constant0._Z9race_testPjPi)
        /*004c*/ 	.short	0x0380
        /*004e*/ 	.short	0x0010


	//----- nvinfo : EIATTR_SW_WAR
	.align		4
.L_15:
        /*0050*/ 	.byte	0x04, 0x36
        /*0052*/ 	.short	(.L_17 - .L_16)
.L_16:
        /*0054*/ 	.word	0x00000008
.L_17:


//--------------------- .nv.callgraph             --------------------------
	.section	.nv.callgraph,"",@"SHT_CUDA_CALLGRAPH"
	.align	4
	.sectionentsize	8
	.align		4
        /*0000*/ 	.word	0x00000000
	.align		4
        /*0004*/ 	.word	0xffffffff
	.align		4
        /*0008*/ 	.word	0x00000000
	.align		4
        /*000c*/ 	.word	0xfffffffe
	.align		4
        /*0010*/ 	.word	0x00000000
	.align		4
        /*0014*/ 	.word	0xfffffffd
	.align		4
        /*0018*/ 	.word	0x00000000
	.align		4
        /*001c*/ 	.word	0xfffffffc


//--------------------- .text._Z9race_testPjPi    --------------------------
	.section	.text._Z9race_testPjPi,"ax",@progbits
	.align	128
        .global         _Z9race_testPjPi
        .type           _Z9race_testPjPi,@function
        .size           _Z9race_testPjPi,(.L_x_1 - _Z9race_testPjPi)
        .other          _Z9race_testPjPi,@"STO_CUDA_ENTRY STV_DEFAULT"
_Z9race_testPjPi:
.text._Z9race_testPjPi:
[----:B------:R-:W-:Y:S08]  /*0000*/  LDC R1, c[0x0][0x37c] ;  /* 0x0000df00ff017b82 */ /* 0x000ff00000000800 */
[----:B------:R-:W0:Y:S01]  /*0010*/  LDC.64 R2, c[0x0][0x380] ;  /* 0x0000e000ff027b82 */ /* 0x000e220000000a00 */
[----:B------:R-:W0:Y:S01]  /*0020*/  LDCU.64 UR4, c[0x0][0x358] ;  /* 0x00006b00ff0477ac */ /* 0x000e220008000a00 */
[----:B------:R-:W1:Y:S06]  /*0030*/  S2R R7, SR_TID.X ;  /* 0x0000000000077919 */ /* 0x000e6c0000002100 */
[----:B------:R-:W2:Y:S01]  /*0040*/  LDC.64 R4, c[0x0][0x388] ;  /* 0x0000e200ff047b82 */ /* 0x000ea20000000a00 */
[----:B0-----:R-:W2:Y:S02]  /*0050*/  ATOMG.E.OR.STRONG.GPU PT, R3, desc[UR4][R2.64], RZ ;  /* 0x800000ff020379a8 */ /* 0x001ea4000b1ef104 */
[----:B--2---:R-:W-:-:S05]  /*0060*/  IMAD.WIDE R4, R3, 0x4, R4 ;  /* 0x0000000403047825 */ /* 0x004fca00078e0204 */
[----:B-1----:R-:W-:Y:S01]  /*0070*/  STG.E desc[UR4][R4.64], R7 ;  /* 0x0000000704007986 */ /* 0x002fe2000c101904 */
[----:B------:R-:W-:Y:S05]  /*0080*/  EXIT ;  /* 0x000000000000794d */ /* 0x000fea0003800000 */
.L_x_0:
[----:B------:R-:W-:-:S00]  /*0090*/  BRA `(.L_x_0) ;  /* 0xfffffffc00fc7947 */ /* 0x000fc0000383ffff */
[----:B------:R-:W-:-:S00]  /*00a0*/  NOP ;  /* 0x0000000000007918 */ /* 0x000fc00000000000 */
        /* <DEDUP_REMOVED lines=13> */
.L_x_1:


//--------------------- .nv.shared.reserved.0     --------------------------
	.section	.nv.shared.reserved.0,"aw",@nobits
	.weak		__nv_reservedSMEM_offset_0_alias
	.size		__nv_reservedSMEM_offset_0_alias, 0, 64
	.other		__nv_reservedSMEM_offset_0_alias,@"STO_CUDA_RESERVED_SHARED STV_DEFAULT"
__nv_reservedSMEM_offset_0_alias:
	.zero		0
	.zero		64


//--------------------- .nv.constant0._Z9race_testPjPi --------------------------
	.section	.nv.constant0._Z9race_testPjPi,"a",@progbits
	.sectionflags	@""
	.align	4
.nv.constant0._Z9race_testPjPi:
	.zero		912


//--------------------- SYMBOLS --------------------------

	.type		.nv.reservedSmem.offset0,@object
	.size		.nv.reservedSmem.offset0,0x4
